//
// Generated by NVIDIA NVVM Compiler
//
// Compiler Build ID: CL-36424714
// Cuda compilation tools, release 13.0, V13.0.88
// Based on NVVM 20.0.0
//

.version 9.0
.target sm_100
.address_size 64

	// .globl	_Z26DeviceMatrixMultiplicationPiS_S_i

.visible .entry _Z26DeviceMatrixMultiplicationPiS_S_i(
	.param .u64 .ptr .align 1 _Z26DeviceMatrixMultiplicationPiS_S_i_param_0,
	.param .u64 .ptr .align 1 _Z26DeviceMatrixMultiplicationPiS_S_i_param_1,
	.param .u64 .ptr .align 1 _Z26DeviceMatrixMultiplicationPiS_S_i_param_2,
	.param .u32 _Z26DeviceMatrixMultiplicationPiS_S_i_param_3
)
{
	.reg .pred 	%p<10>;
	.reg .b32 	%r<86>;
	.reg .b32 	%f<52>;
	.reg .b64 	%rd<67>;

	ld.param.u64 	%rd14, [_Z26DeviceMatrixMultiplicationPiS_S_i_param_0];
	ld.param.u64 	%rd15, [_Z26DeviceMatrixMultiplicationPiS_S_i_param_1];
	ld.param.u32 	%r18, [_Z26DeviceMatrixMultiplicationPiS_S_i_param_3];
	cvta.to.global.u64 	%rd1, %rd15;
	cvta.to.global.u64 	%rd2, %rd14;
	mov.u32 	%r19, %ctaid.y;
	mov.u32 	%r20, %ntid.y;
	mov.u32 	%r21, %tid.y;
	mad.lo.s32 	%r1, %r19, %r20, %r21;
	mov.u32 	%r22, %ctaid.x;
	mov.u32 	%r23, %ntid.x;
	mov.u32 	%r24, %tid.x;
	mad.lo.s32 	%r2, %r22, %r23, %r24;
	max.s32 	%r25, %r1, %r2;
	setp.ge.s32 	%p1, %r25, %r18;
	@%p1 bra 	$L__BB0_13;
	mul.lo.s32 	%r3, %r18, %r1;
	and.b32  	%r4, %r18, 7;
	setp.lt.u32 	%p2, %r18, 8;
	mov.f32 	%f51, 0f00000000;
	mov.b32 	%r84, 0;
	@%p2 bra 	$L__BB0_4;
	and.b32  	%r84, %r18, 2147483640;
	neg.s32 	%r82, %r84;
	mul.wide.s32 	%rd16, %r18, 4;
	add.s64 	%rd3, %rd1, %rd16;
	shl.b32 	%r7, %r18, 3;
	mul.wide.s32 	%rd17, %r18, 8;
	add.s64 	%rd4, %rd1, %rd17;
	mul.wide.s32 	%rd18, %r18, 12;
	add.s64 	%rd5, %rd1, %rd18;
	mul.wide.s32 	%rd19, %r18, 16;
	add.s64 	%rd6, %rd1, %rd19;
	mul.wide.s32 	%rd20, %r18, 20;
	add.s64 	%rd7, %rd1, %rd20;
	mul.wide.s32 	%rd21, %r18, 24;
	add.s64 	%rd8, %rd1, %rd21;
	mul.wide.s32 	%rd22, %r18, 28;
	add.s64 	%rd9, %rd1, %rd22;
	mul.wide.u32 	%rd23, %r3, 4;
	add.s64 	%rd24, %rd23, %rd2;
	add.s64 	%rd66, %rd24, 16;
	mov.f32 	%f51, 0f00000000;
	mov.u32 	%r81, %r2;
$L__BB0_3:
	.pragma "nounroll";
	mul.wide.s32 	%rd25, %r81, 4;
	add.s64 	%rd26, %rd3, %rd25;
	add.s64 	%rd27, %rd4, %rd25;
	add.s64 	%rd28, %rd5, %rd25;
	add.s64 	%rd29, %rd6, %rd25;
	add.s64 	%rd30, %rd7, %rd25;
	add.s64 	%rd31, %rd8, %rd25;
	add.s64 	%rd32, %rd9, %rd25;
	add.s64 	%rd33, %rd1, %rd25;
	ld.global.u32 	%r27, [%rd66+-16];
	ld.global.u32 	%r28, [%rd33];
	mul.lo.s32 	%r29, %r28, %r27;
	cvt.rn.f32.s32 	%f16, %r29;
	add.f32 	%f17, %f51, %f16;
	ld.global.u32 	%r30, [%rd66+-12];
	ld.global.u32 	%r31, [%rd26];
	mul.lo.s32 	%r32, %r31, %r30;
	cvt.rn.f32.s32 	%f18, %r32;
	add.f32 	%f19, %f17, %f18;
	ld.global.u32 	%r33, [%rd66+-8];
	ld.global.u32 	%r34, [%rd27];
	mul.lo.s32 	%r35, %r34, %r33;
	cvt.rn.f32.s32 	%f20, %r35;
	add.f32 	%f21, %f19, %f20;
	ld.global.u32 	%r36, [%rd66+-4];
	ld.global.u32 	%r37, [%rd28];
	mul.lo.s32 	%r38, %r37, %r36;
	cvt.rn.f32.s32 	%f22, %r38;
	add.f32 	%f23, %f21, %f22;
	ld.global.u32 	%r39, [%rd66];
	ld.global.u32 	%r40, [%rd29];
	mul.lo.s32 	%r41, %r40, %r39;
	cvt.rn.f32.s32 	%f24, %r41;
	add.f32 	%f25, %f23, %f24;
	ld.global.u32 	%r42, [%rd66+4];
	ld.global.u32 	%r43, [%rd30];
	mul.lo.s32 	%r44, %r43, %r42;
	cvt.rn.f32.s32 	%f26, %r44;
	add.f32 	%f27, %f25, %f26;
	ld.global.u32 	%r45, [%rd66+8];
	ld.global.u32 	%r46, [%rd31];
	mul.lo.s32 	%r47, %r46, %r45;
	cvt.rn.f32.s32 	%f28, %r47;
	add.f32 	%f29, %f27, %f28;
	ld.global.u32 	%r48, [%rd66+12];
	ld.global.u32 	%r49, [%rd32];
	mul.lo.s32 	%r50, %r49, %r48;
	cvt.rn.f32.s32 	%f30, %r50;
	add.f32 	%f51, %f29, %f30;
	add.s32 	%r82, %r82, 8;
	add.s32 	%r81, %r81, %r7;
	add.s64 	%rd66, %rd66, 32;
	setp.ne.s32 	%p3, %r82, 0;
	@%p3 bra 	$L__BB0_3;
$L__BB0_4:
	setp.eq.s32 	%p4, %r4, 0;
	@%p4 bra 	$L__BB0_12;
	and.b32  	%r13, %r18, 3;
	setp.lt.u32 	%p5, %r4, 4;
	@%p5 bra 	$L__BB0_7;
	add.s32 	%r51, %r84, %r3;
	mul.wide.u32 	%rd34, %r51, 4;
	add.s64 	%rd35, %rd2, %rd34;
	ld.global.u32 	%r52, [%rd35];
	mad.lo.s32 	%r53, %r84, %r18, %r2;
	mul.wide.s32 	%rd36, %r53, 4;
	add.s64 	%rd37, %rd1, %rd36;
	ld.global.u32 	%r54, [%rd37];
	mul.lo.s32 	%r55, %r54, %r52;
	cvt.rn.f32.s32 	%f32, %r55;
	add.f32 	%f33, %f51, %f32;
	cvt.u64.u32 	%rd38, %r3;
	cvt.u64.u32 	%rd39, %r84;
	add.s64 	%rd40, %rd39, %rd38;
	shl.b64 	%rd41, %rd40, 2;
	add.s64 	%rd42, %rd2, %rd41;
	ld.global.u32 	%r56, [%rd42+4];
	mul.wide.s32 	%rd43, %r18, 4;
	add.s64 	%rd44, %rd37, %rd43;
	ld.global.u32 	%r57, [%rd44];
	mul.lo.s32 	%r58, %r57, %r56;
	cvt.rn.f32.s32 	%f34, %r58;
	add.f32 	%f35, %f33, %f34;
	ld.global.u32 	%r59, [%rd42+8];
	add.s64 	%rd45, %rd44, %rd43;
	ld.global.u32 	%r60, [%rd45];
	mul.lo.s32 	%r61, %r60, %r59;
	cvt.rn.f32.s32 	%f36, %r61;
	add.f32 	%f37, %f35, %f36;
	ld.global.u32 	%r62, [%rd42+12];
	add.s64 	%rd46, %rd45, %rd43;
	ld.global.u32 	%r63, [%rd46];
	mul.lo.s32 	%r64, %r63, %r62;
	cvt.rn.f32.s32 	%f38, %r64;
	add.f32 	%f51, %f37, %f38;
	add.s32 	%r84, %r84, 4;
$L__BB0_7:
	setp.eq.s32 	%p6, %r13, 0;
	@%p6 bra 	$L__BB0_12;
	setp.eq.s32 	%p7, %r13, 1;
	@%p7 bra 	$L__BB0_10;
	add.s32 	%r65, %r84, %r3;
	mul.wide.u32 	%rd47, %r65, 4;
	add.s64 	%rd48, %rd2, %rd47;
	ld.global.u32 	%r66, [%rd48];
	mad.lo.s32 	%r67, %r84, %r18, %r2;
	mul.wide.s32 	%rd49, %r67, 4;
	add.s64 	%rd50, %rd1, %rd49;
	ld.global.u32 	%r68, [%rd50];
	mul.lo.s32 	%r69, %r68, %r66;
	cvt.rn.f32.s32 	%f40, %r69;
	add.f32 	%f41, %f51, %f40;
	cvt.u64.u32 	%rd51, %r3;
	cvt.u64.u32 	%rd52, %r84;
	add.s64 	%rd53, %rd52, %rd51;
	shl.b64 	%rd54, %rd53, 2;
	add.s64 	%rd55, %rd2, %rd54;
	ld.global.u32 	%r70, [%rd55+4];
	mul.wide.s32 	%rd56, %r18, 4;
	add.s64 	%rd57, %rd50, %rd56;
	ld.global.u32 	%r71, [%rd57];
	mul.lo.s32 	%r72, %r71, %r70;
	cvt.rn.f32.s32 	%f42, %r72;
	add.f32 	%f51, %f41, %f42;
	add.s32 	%r84, %r84, 2;
$L__BB0_10:
	and.b32  	%r73, %r18, 1;
	setp.eq.b32 	%p8, %r73, 1;
	not.pred 	%p9, %p8;
	@%p9 bra 	$L__BB0_12;
	add.s32 	%r74, %r84, %r3;
	mul.wide.u32 	%rd58, %r74, 4;
	add.s64 	%rd59, %rd2, %rd58;
	ld.global.u32 	%r75, [%rd59];
	mad.lo.s32 	%r76, %r84, %r18, %r2;
	mul.wide.s32 	%rd60, %r76, 4;
	add.s64 	%rd61, %rd1, %rd60;
	ld.global.u32 	%r77, [%rd61];
	mul.lo.s32 	%r78, %r77, %r75;
	cvt.rn.f32.s32 	%f43, %r78;
	add.f32 	%f51, %f51, %f43;
$L__BB0_12:
	ld.param.u64 	%rd65, [_Z26DeviceMatrixMultiplicationPiS_S_i_param_2];
	cvt.rzi.s32.f32 	%r79, %f51;
	add.s32 	%r80, %r3, %r2;
	cvta.to.global.u64 	%rd62, %rd65;
	mul.wide.s32 	%rd63, %r80, 4;
	add.s64 	%rd64, %rd62, %rd63;
	st.global.u32 	[%rd64], %r79;
$L__BB0_13:
	ret;

}


// ===== COMPILED SASS (sm_100) =====

	.target	sm_100

	.elftype	@"ET_EXEC"


//--------------------- .note.nv.tkinfo           --------------------------
	.section	.note.nv.tkinfo,"",@"SHT_NOTE"
	.sectionflags	@"SHF_NOTE_NV_TKINFO"
	.tkinfo
        /*0018*/ 	.word	0x00000002
        /*0030*/ 	.string	""
        /*0030*/ 	.string	"ptxas"
        /*0030*/ 	.string	"Cuda compilation tools, release 13.0, V13.0.88"
        /*0030*/ 	.string	"Build cuda_13.0.r13.0/compiler.36424714_0"
        /*0030*/ 	.string	"-arch sm_100 -m 64 "



//--------------------- .note.nv.cuinfo           --------------------------
	.section	.note.nv.cuinfo,"",@"SHT_NOTE"
	.sectionflags	@"SHF_NOTE_NV_CUINFO"
        /*0018*/ 	.short	0x0002
        /*001a*/ 	.short	0x0064
        /*001c*/ 	.short	0x0082
	.zero		2


//--------------------- .nv.info                  --------------------------
	.section	.nv.info,"",@"SHT_CUDA_INFO"
	.align	4


	//----- nvinfo : EIATTR_REGCOUNT
	.align		4
        /*0000*/ 	.byte	0x04, 0x2f
        /*0002*/ 	.short	(.L_1 - .L_0)
	.align		4
.L_0:
        /*0004*/ 	.word	index@(_Z26DeviceMatrixMultiplicationPiS_S_i)
        /*0008*/ 	.word	0x00000020


	//----- nvinfo : EIATTR_FRAME_SIZE
	.align		4
.L_1:
        /*000c*/ 	.byte	0x04, 0x11
        /*000e*/ 	.short	(.L_3 - .L_2)
	.align		4
.L_2:
        /*0010*/ 	.word	index@(_Z26DeviceMatrixMultiplicationPiS_S_i)
        /*0014*/ 	.word	0x00000000


	//----- nvinfo : EIATTR_MIN_STACK_SIZE
	.align		4
.L_3:
        /*0018*/ 	.byte	0x04, 0x12
        /*001a*/ 	.short	(.L_5 - .L_4)
	.align		4
.L_4:
        /*001c*/ 	.word	index@(_Z26DeviceMatrixMultiplicationPiS_S_i)
        /*0020*/ 	.word	0x00000000
.L_5:


//--------------------- .nv.compat                --------------------------
	.section	.nv.compat,"",@"SHT_CUDA_COMPAT_INFO"
	.align	4
        /*0000*/ 	.byte	0x02, 0x09, 0x00, 0x00, 0x02, 0x02, 0x01, 0x00, 0x02, 0x05, 0x05, 0x00, 0x03, 0x07, 0x01, 0x01
        /*0010*/ 	.byte	0x02, 0x03, 0x00, 0x00, 0x02, 0x06, 0x01, 0x00, 0x04, 0x0b, 0x08, 0x00, 0x09, 0x00, 0x00, 0x00
        /*0020*/ 	.byte	0x00, 0x00, 0x00, 0x00


//--------------------- .nv.info._Z26DeviceMatrixMultiplicationPiS_S_i --------------------------
	.section	.nv.info._Z26DeviceMatrixMultiplicationPiS_S_i,"",@"SHT_CUDA_INFO"
	.sectionflags	@""
	.align	4


	//----- nvinfo : EIATTR_CUDA_API_VERSION
	.align		4
        /*0000*/ 	.byte	0x04, 0x37
        /*0002*/ 	.short	(.L_7 - .L_6)
.L_6:
        /*0004*/ 	.word	0x00000082


	//----- nvinfo : EIATTR_KPARAM_INFO
	.align		4
.L_7:
        /*0008*/ 	.byte	0x04, 0x17
        /*000a*/ 	.short	(.L_9 - .L_8)
.L_8:
        /*000c*/ 	.word	0x00000000
        /*0010*/ 	.short	0x0003
        /*0012*/ 	.short	0x0018
        /*0014*/ 	.byte	0x00, 0xf0, 0x11, 0x00


	//----- nvinfo : EIATTR_KPARAM_INFO
	.align		4
.L_9:
        /*0018*/ 	.byte	0x04, 0x17
        /*001a*/ 	.short	(.L_11 - .L_10)
.L_10:
        /*001c*/ 	.word	0x00000000
        /*0020*/ 	.short	0x0002
        /*0022*/ 	.short	0x0010
        /*0024*/ 	.byte	0x00, 0xf5, 0x21, 0x00


	//----- nvinfo : EIATTR_KPARAM_INFO
	.align		4
.L_11:
        /*0028*/ 	.byte	0x04, 0x17
        /*002a*/ 	.short	(.L_13 - .L_12)
.L_12:
        /*002c*/ 	.word	0x00000000
        /*0030*/ 	.short	0x0001
        /*0032*/ 	.short	0x0008
        /*0034*/ 	.byte	0x00, 0xf5, 0x21, 0x00


	//----- nvinfo : EIATTR_KPARAM_INFO
	.align		4
.L_13:
        /*0038*/ 	.byte	0x04, 0x17
        /*003a*/ 	.short	(.L_15 - .L_14)
.L_14:
        /*003c*/ 	.word	0x00000000
        /*0040*/ 	.short	0x0000
        /*0042*/ 	.short	0x0000
        /*0044*/ 	.byte	0x00, 0xf5, 0x21, 0x00


	//----- nvinfo : EIATTR_SPARSE_MMA_MASK
	.align		4
.L_15:
        /*0048*/ 	.byte	0x03, 0x50
        /*004a*/ 	.short	0x0000


	//----- nvinfo : EIATTR_MAXREG_COUNT
	.align		4
        /*004c*/ 	.byte	0x03, 0x1b
        /*004e*/ 	.short	0x00ff


	//----- nvinfo : EIATTR_MERCURY_ISA_VERSION
	.align		4
        /*0050*/ 	.byte	0x03, 0x5f
        /*0052*/ 	.short	0x0101


	//----- nvinfo : EIATTR_VRC_CTA_INIT_COUNT
	.align		4
        /*0054*/ 	.byte	0x02, 0x4a
	.zero		1
	.zero		1


	//----- nvinfo : EIATTR_EXIT_INSTR_OFFSETS
	.align		4
        /*0058*/ 	.byte	0x04, 0x1c
        /*005a*/ 	.short	(.L_17 - .L_16)


	//   ....[0]....
.L_16:
        /*005c*/ 	.word	0x000000c0


	//   ....[1]....
        /*0060*/ 	.word	0x00000c50


	//----- nvinfo : EIATTR_CBANK_PARAM_SIZE
	.align		4
.L_17:
        /*0064*/ 	.byte	0x03, 0x19
        /*0066*/ 	.short	0x001c


	//----- nvinfo : EIATTR_PARAM_CBANK
	.align		4
        /*0068*/ 	.byte	0x04, 0x0a
        /*006a*/ 	.short	(.L_19 - .L_18)
	.align		4
.L_18:
        /*006c*/ 	.word	index@(.nv.constant0._Z26DeviceMatrixMultiplicationPiS_S_i)
        /*0070*/ 	.short	0x0380
        /*0072*/ 	.short	0x001c


	//----- nvinfo : EIATTR_SW_WAR
	.align		4
.L_19:
        /*0074*/ 	.byte	0x04, 0x36
        /*0076*/ 	.short	(.L_21 - .L_20)
.L_20:
        /*0078*/ 	.word	0x00000008
.L_21:


//--------------------- .nv.callgraph             --------------------------
	.section	.nv.callgraph,"",@"SHT_CUDA_CALLGRAPH"
	.align	4
	.sectionentsize	8
	.align		4
        /*0000*/ 	.word	0x00000000
	.align		4
        /*0004*/ 	.word	0xffffffff
	.align		4
        /*0008*/ 	.word	0x00000000
	.align		4
        /*000c*/ 	.word	0xfffffffe
	.align		4
        /*0010*/ 	.word	0x00000000
	.align		4
        /*0014*/ 	.word	0xfffffffd
	.align		4
        /*0018*/ 	.word	0x00000000
	.align		4
        /*001c*/ 	.word	0xfffffffc


//--------------------- .text._Z26DeviceMatrixMultiplicationPiS_S_i --------------------------
	.section	.text._Z26DeviceMatrixMultiplicationPiS_S_i,"ax",@progbits
	.align	128
        .global         _Z26DeviceMatrixMultiplicationPiS_S_i
        .type           _Z26DeviceMatrixMultiplicationPiS_S_i,@function
        .size           _Z26DeviceMatrixMultiplicationPiS_S_i,(.L_x_6 - _Z26DeviceMatrixMultiplicationPiS_S_i)
        .other          _Z26DeviceMatrixMultiplicationPiS_S_i,@"STO_CUDA_ENTRY STV_DEFAULT"
_Z26DeviceMatrixMultiplicationPiS_S_i:
.text._Z26DeviceMatrixMultiplicationPiS_S_i:
[----:B------:R-:W-:Y:S01]  /*0000*/  LDC R1, c[0x0][0x37c] ;  /* 0x0000df00ff017b82 */ /* 0x000fe20000000800 */
[----:B------:R-:W0:Y:S07]  /*0010*/  S2R R0, SR_TID.Y ;  /* 0x0000000000007919 */ /* 0x000e2e0000002200 */
[----:B------:R-:W0:Y:S01]  /*0020*/  S2UR UR4, SR_CTAID.Y ;  /* 0x00000000000479c3 */ /* 0x000e220000002600 */
[----:B------:R-:W1:Y:S01]  /*0030*/  LDCU UR12, c[0x0][0x398] ;  /* 0x00007300ff0c77ac */ /* 0x000e620008000800 */
[----:B------:R-:W2:Y:S06]  /*0040*/  S2R R3, SR_TID.X ;  /* 0x0000000000037919 */ /* 0x000eac0000002100 */
[----:B------:R-:W0:Y:S08]  /*0050*/  LDC R13, c[0x0][0x364] ;  /* 0x0000d900ff0d7b82 */ /* 0x000e300000000800 */
[----:B------:R-:W2:Y:S08]  /*0060*/  S2UR UR5, SR_CTAID.X ;  /* 0x00000000000579c3 */ /* 0x000eb00000002500 */
[----:B------:R-:W2:Y:S01]  /*0070*/  LDC R2, c[0x0][0x360] ;  /* 0x0000d800ff027b82 */ /* 0x000ea20000000800 */
[----:B0-----:R-:W-:-:S02]  /*0080*/  IMAD R13, R13, UR4, R0 ;  /* 0x000000040d0d7c24 */ /* 0x001fc4000f8e0200 */
[----:B--2---:R-:W-:-:S05]  /*0090*/  IMAD R0, R2, UR5, R3 ;  /* 0x0000000502007c24 */ /* 0x004fca000f8e0203 */
[----:B------:R-:W-:-:S04]  /*00a0*/  VIMNMX R2, PT, PT, R13, R0, !PT ;  /* 0x000000000d027248 */ /* 0x000fc80007fe0100 */
[----:B-1----:R-:W-:-:S13]  /*00b0*/  ISETP.GE.AND P0, PT, R2, UR12, PT ;  /* 0x0000000c02007c0c */ /* 0x002fda000bf06270 */
[----:B------:R-:W-:Y:S05]  /*00c0*/  @P0 EXIT ;  /* 0x000000000000094d */ /* 0x000fea0003800000 */
[----:B------:R-:W-:Y:S01]  /*00d0*/  UISETP.GE.U32.AND UP0, UPT, UR12, 0x8, UPT ;  /* 0x000000080c00788c */ /* 0x000fe2000bf06070 */
[----:B------:R-:W-:Y:S02]  /*00e0*/  HFMA2 R12, -RZ, RZ, 0, 0 ;  /* 0x00000000ff0c7431 */ /* 0x000fe400000001ff */
[----:B------:R-:W-:Y:S01]  /*00f0*/  IMAD R13, R13, UR12, RZ ;  /* 0x0000000c0d0d7c24 */ /* 0x000fe2000f8e02ff */
[----:B------:R-:W-:Y:S01]  /*0100*/  UMOV UR4, URZ ;  /* 0x000000ff00047c82 */ /* 0x000fe20008000000 */
[----:B------:R-:W0:Y:S04]  /*0110*/  LDCU.64 UR10, c[0x0][0x358] ;  /* 0x00006b00ff0a77ac */ /* 0x000e280008000a00 */
[----:B------:R-:W-:Y:S05]  /*0120*/  BRA.U !UP0, `(.L_x_0) ;  /* 0x0000000508507547 */ /* 0x000fea000b800000 */
[----:B------:R-:W1:Y:S01]  /*0130*/  LDCU.128 UR16, c[0x0][0x380] ;  /* 0x00007000ff1077ac */ /* 0x000e620008000c00 */
[----:B------:R-:W-:Y:S02]  /*0140*/  MOV R12, RZ ;  /* 0x000000ff000c7202 */ /* 0x000fe40000000f00 */
[----:B------:R-:W-:Y:S01]  /*0150*/  MOV R14, R0 ;  /* 0x00000000000e7202 */ /* 0x000fe20000000f00 */
[----:B------:R-:W-:-:S04]  /*0160*/  ULOP3.LUT UR4, UR12, 0x7ffffff8, URZ, 0xc0, !UPT ;  /* 0x7ffffff80c047892 */ /* 0x000fc8000f8ec0ff */
[----:B------:R-:W-:Y:S01]  /*0170*/  UIADD3 UR5, UPT, UPT, -UR4, URZ, URZ ;  /* 0x000000ff04057290 */ /* 0x000fe2000fffe1ff */
[----:B-1----:R-:W-:Y:S01]  /*0180*/  MOV R2, UR16 ;  /* 0x0000001000027c02 */ /* 0x002fe20008000f00 */
[----:B------:R-:W-:Y:S01]  /*0190*/  UIMAD.WIDE UR6, UR12, 0x18, UR18 ;  /* 0x000000180c0678a5 */ /* 0x000fe2000f8e0212 */
[----:B------:R-:W-:Y:S01]  /*01a0*/  MOV R3, UR17 ;  /* 0x0000001100037c02 */ /* 0x000fe20008000f00 */
[----:B------:R-:W-:Y:S02]  /*01b0*/  UIMAD.WIDE UR8, UR12, 0x1c, UR18 ;  /* 0x0000001c0c0878a5 */ /* 0x000fe4000f8e0212 */
[----:B------:R-:W-:-:S03]  /*01c0*/  IMAD.WIDE.U32 R2, R13, 0x4, R2 ;  /* 0x000000040d027825 */ /* 0x000fc600078e0002 */
[----:B------:R-:W-:-:S04]  /*01d0*/  IADD3 R6, P0, PT, R2, 0x10, RZ ;  /* 0x0000001002067810 */ /* 0x000fc80007f1e0ff */
[----:B------:R-:W-:-:S09]  /*01e0*/  IADD3.X R7, PT, PT, RZ, R3, RZ, P0, !PT ;  /* 0x00000003ff077210 */ /* 0x000fd200007fe4ff */
.L_x_1:
[----:B------:R-:W-:Y:S01]  /*01f0*/  UIMAD.WIDE UR14, UR12, 0x4, UR18 ;  /* 0x000000040c0e78a5 */ /* 0x000fe2000f8e0212 */
[----:B------:R-:W-:Y:S01]  /*0200*/  MOV R23, 0x4 ;  /* 0x0000000400177802 */ /* 0x000fe20000000f00 */
[----:B------:R-:W-:-:S04]  /*0210*/  UIMAD.WIDE UR16, UR12, 0x8, UR18 ;  /* 0x000000080c1078a5 */ /* 0x000fc8000f8e0212 */
[----:B------:R-:W-:Y:S01]  /*0220*/  MOV R2, UR14 ;  /* 0x0000000e00027c02 */ /* 0x000fe20008000f00 */
[----:B------:R-:W-:Y:S01]  /*0230*/  IMAD.WIDE R22, R14, R23, UR18 ;  /* 0x000000120e167e25 */ /* 0x000fe2000f8e0217 */
[----:B------:R-:W-:-:S03]  /*0240*/  MOV R3, UR15 ;  /* 0x0000000f00037c02 */ /* 0x000fc60008000f00 */
[----:B------:R-:W-:Y:S01]  /*0250*/  HFMA2 R11, -RZ, RZ, 0, 2.384185791015625e-07 ;  /* 0x00000004ff0b7431 */ /* 0x000fe200000001ff */
[----:B------:R-:W-:Y:S02]  /*0260*/  MOV R4, UR16 ;  /* 0x0000001000047c02 */ /* 0x000fe40008000f00 */
[----:B------:R-:W-:Y:S01]  /*0270*/  MOV R5, UR17 ;  /* 0x0000001100057c02 */ /* 0x000fe20008000f00 */
[C---:B------:R-:W-:Y:S01]  /*0280*/  IMAD.WIDE R2, R14.reuse, 0x4, R2 ;  /* 0x000000040e027825 */ /* 0x040fe200078e0202 */
[----:B0-----:R-:W2:Y:S01]  /*0290*/  LDG.E R22, desc[UR10][R22.64] ;  /* 0x0000000a16167981 */ /* 0x001ea2000c1e1900 */
[----:B------:R-:W-:Y:S02]  /*02a0*/  UIMAD.WIDE UR14, UR12, 0xc, UR18 ;  /* 0x0000000c0c0e78a5 */ /* 0x000fe4000f8e0212 */
[----:B------:R-:W-:Y:S02]  /*02b0*/  HFMA2 R9, -RZ, RZ, 0, 2.384185791015625e-07 ;  /* 0x00000004ff097431 */ /* 0x000fe400000001ff */
[----:B------:R-:W-:Y:S01]  /*02c0*/  IMAD.WIDE R4, R14, 0x4, R4 ;  /* 0x000000040e047825 */ /* 0x000fe200078e0204 */
[----:B------:R0:W3:Y:S01]  /*02d0*/  LDG.E R15, desc[UR10][R2.64] ;  /* 0x0000000a020f7981 */ /* 0x0000e2000c1e1900 */
[----:B------:R-:W-:-:S02]  /*02e0*/  UIMAD.WIDE UR16, UR12, 0x10, UR18 ;  /* 0x000000100c1078a5 */ /* 0x000fc4000f8e0212 */
[----:B------:R-:W-:Y:S01]  /*02f0*/  IMAD.WIDE R10, R14, R11, UR14 ;  /* 0x0000000e0e0a7e25 */ /* 0x000fe2000f8e020b */
[----:B------:R1:W4:Y:S01]  /*0300*/  LDG.E R18, desc[UR10][R4.64] ;  /* 0x0000000a04127981 */ /* 0x000322000c1e1900 */
[----:B0-----:R-:W-:Y:S02]  /*0310*/  MOV R2, R6 ;  /* 0x0000000600027202 */ /* 0x001fe40000000f00 */
[----:B------:R-:W-:Y:S01]  /*0320*/  MOV R3, R7 ;  /* 0x0000000700037202 */ /* 0x000fe20000000f00 */
[----:B------:R-:W-:Y:S01]  /*0330*/  UIMAD.WIDE UR14, UR12, 0x14, UR18 ;  /* 0x000000140c0e78a5 */ /* 0x000fe2000f8e0212 */
[----:B------:R0:W5:Y:S04]  /*0340*/  LDG.E R16, desc[UR10][R10.64] ;  /* 0x0000000a0a107981 */ /* 0x000168000c1e1900 */
[----:B------:R-:W2:Y:S01]  /*0350*/  LDG.E R21, desc[UR10][R2.64+-0x10] ;  /* 0xfffff00a02157981 */ /* 0x000ea2000c1e1900 */
[----:B------:R-:W-:-:S03]  /*0360*/  MOV R7, 0x4 ;  /* 0x0000000400077802 */ /* 0x000fc60000000f00 */
[----:B------:R-:W3:Y:S02]  /*0370*/  LDG.E R20, desc[UR10][R2.64+-0xc] ;  /* 0xfffff40a02147981 */ /* 0x000ee4000c1e1900 */
[C---:B------:R-:W-:Y:S02]  /*0380*/  IMAD.WIDE R6, R14.reuse, R7, UR16 ;  /* 0x000000100e067e25 */ /* 0x040fe4000f8e0207 */
[----:B------:R-:W4:Y:S02]  /*0390*/  LDG.E R19, desc[UR10][R2.64+-0x8] ;  /* 0xfffff80a02137981 */ /* 0x000f24000c1e1900 */
[----:B------:R-:W-:Y:S01]  /*03a0*/  HFMA2 R29, -RZ, RZ, 0, 2.384185791015625e-07 ;  /* 0x00000004ff1d7431 */ /* 0x000fe200000001ff */
[----:B------:R-:W-:Y:S01]  /*03b0*/  MOV R25, 0x4 ;  /* 0x0000000400197802 */ /* 0x000fe20000000f00 */
[----:B------:R-:W5:Y:S01]  /*03c0*/  LDG.E R17, desc[UR10][R2.64+-0x4] ;  /* 0xfffffc0a02117981 */ /* 0x000f62000c1e1900 */
[----:B-1----:R-:W-:-:S03]  /*03d0*/  IMAD.WIDE R4, R14, R9, UR14 ;  /* 0x0000000e0e047e25 */ /* 0x002fc6000f8e0209 */
[----:B------:R-:W5:Y:S01]  /*03e0*/  LDG.E R6, desc[UR10][R6.64] ;  /* 0x0000000a06067981 */ /* 0x000f62000c1e1900 */
[----:B------:R-:W-:-:S03]  /*03f0*/  IMAD.WIDE R8, R14, R25, UR6 ;  /* 0x000000060e087e25 */ /* 0x000fc6000f8e0219 */
[----:B------:R-:W5:Y:S01]  /*0400*/  LDG.E R23, desc[UR10][R2.64] ;  /* 0x0000000a02177981 */ /* 0x000f62000c1e1900 */
[----:B0-----:R-:W-:-:S03]  /*0410*/  IMAD.WIDE R10, R14, R29, UR8 ;  /* 0x000000080e0a7e25 */ /* 0x001fc6000f8e021d */
[----:B------:R-:W5:Y:S04]  /*0420*/  LDG.E R4, desc[UR10][R4.64] ;  /* 0x0000000a04047981 */ /* 0x000f68000c1e1900 */
[----:B------:R-:W5:Y:S04]  /*0430*/  LDG.E R25, desc[UR10][R2.64+0x4] ;  /* 0x0000040a02197981 */ /* 0x000f68000c1e1900 */
[----:B------:R0:W5:Y:S04]  /*0440*/  LDG.E R8, desc[UR10][R8.64] ;  /* 0x0000000a08087981 */ /* 0x000168000c1e1900 */
[----:B------:R-:W5:Y:S04]  /*0450*/  LDG.E R27, desc[UR10][R2.64+0x8] ;  /* 0x0000080a021b7981 */ /* 0x000f68000c1e1900 */
[----:B------:R-:W5:Y:S04]  /*0460*/  LDG.E R10, desc[UR10][R10.64] ;  /* 0x0000000a0a0a7981 */ /* 0x000f68000c1e1900 */
[----:B------:R-:W5:Y:S01]  /*0470*/  LDG.E R29, desc[UR10][R2.64+0xc] ;  /* 0x00000c0a021d7981 */ /* 0x000f62000c1e1900 */
[----:B------:R-:W-:-:S04]  /*0480*/  UIADD3 UR5, UPT, UPT, UR5, 0x8, URZ ;  /* 0x0000000805057890 */ /* 0x000fc8000fffe0ff */
[----:B------:R-:W-:Y:S01]  /*0490*/  UISETP.NE.AND UP0, UPT, UR5, URZ, UPT ;  /* 0x000000ff0500728c */ /* 0x000fe2000bf05270 */
[----:B0-----:R-:W-:-:S04]  /*04a0*/  MOV R9, UR12 ;  /* 0x0000000c00097c02 */ /* 0x001fc80008000f00 */
[----:B------:R-:W-:Y:S01]  /*04b0*/  LEA R14, R9, R14, 0x3 ;  /* 0x0000000e090e7211 */ /* 0x000fe200078e18ff */
[----:B--2---:R-:W-:Y:S02]  /*04c0*/  IMAD R21, R21, R22, RZ ;  /* 0x0000001615157224 */ /* 0x004fe400078e02ff */
[----:B---3--:R-:W-:-:S03]  /*04d0*/  IMAD R15, R20, R15, RZ ;  /* 0x0000000f140f7224 */ /* 0x008fc600078e02ff */
[----:B------:R-:W-:Y:S01]  /*04e0*/  I2FP.F32.S32 R21, R21 ;  /* 0x0000001500157245 */ /* 0x000fe20000201400 */
[----:B----4-:R-:W-:Y:S01]  /*04f0*/  IMAD R19, R19, R18, RZ ;  /* 0x0000001213137224 */ /* 0x010fe200078e02ff */
[----:B------:R-:W-:-:S03]  /*0500*/  I2FP.F32.S32 R18, R15 ;  /* 0x0000000f00127245 */ /* 0x000fc60000201400 */
[----:B------:R-:W-:Y:S01]  /*0510*/  FADD R21, R21, R12 ;  /* 0x0000000c15157221 */ /* 0x000fe20000000000 */
[----:B-----5:R-:W-:Y:S01]  /*0520*/  IMAD R16, R17, R16, RZ ;  /* 0x0000001011107224 */ /* 0x020fe200078e02ff */
[----:B------:R-:W-:Y:S02]  /*0530*/  I2FP.F32.S32 R19, R19 ;  /* 0x0000001300137245 */ /* 0x000fe40000201400 */
[----:B------:R-:W-:Y:S02]  /*0540*/  FADD R18, R21, R18 ;  /* 0x0000001215127221 */ /* 0x000fe40000000000 */
[----:B------:R-:W-:Y:S02]  /*0550*/  I2FP.F32.S32 R5, R16 ;  /* 0x0000001000057245 */ /* 0x000fe40000201400 */
[----:B------:R-:W-:Y:S01]  /*0560*/  FADD R18, R18, R19 ;  /* 0x0000001312127221 */ /* 0x000fe20000000000 */
[----:B------:R-:W-:-:S03]  /*0570*/  IMAD R6, R23, R6, RZ ;  /* 0x0000000617067224 */ /* 0x000fc600078e02ff */
[----:B------:R-:W-:Y:S02]  /*0580*/  FADD R5, R18, R5 ;  /* 0x0000000512057221 */ /* 0x000fe40000000000 */
[----:B------:R-:W-:Y:S01]  /*0590*/  I2FP.F32.S32 R6, R6 ;  /* 0x0000000600067245 */ /* 0x000fe20000201400 */
[----:B------:R-:W-:-:S04]  /*05a0*/  IMAD R4, R25, R4, RZ ;  /* 0x0000000419047224 */ /* 0x000fc800078e02ff */
[----:B------:R-:W-:Y:S01]  /*05b0*/  FADD R5, R5, R6 ;  /* 0x0000000605057221 */ /* 0x000fe20000000000 */
[----:B------:R-:W-:Y:S01]  /*05c0*/  I2FP.F32.S32 R4, R4 ;  /* 0x0000000400047245 */ /* 0x000fe20000201400 */
[----:B------:R-:W-:-:S04]  /*05d0*/  IMAD R8, R27, R8, RZ ;  /* 0x000000081b087224 */ /* 0x000fc800078e02ff */
[----:B------:R-:W-:Y:S01]  /*05e0*/  FADD R4, R5, R4 ;  /* 0x0000000405047221 */ /* 0x000fe20000000000 */
[----:B------:R-:W-:Y:S01]  /*05f0*/  I2FP.F32.S32 R7, R8 ;  /* 0x0000000800077245 */ /* 0x000fe20000201400 */
[----:B------:R-:W-:Y:S01]  /*0600*/  IMAD R10, R29, R10, RZ ;  /* 0x0000000a1d0a7224 */ /* 0x000fe200078e02ff */
[----:B------:R-:W-:-:S03]  /*0610*/  IADD3 R6, P0, PT, R2, 0x20, RZ ;  /* 0x0000002002067810 */ /* 0x000fc60007f1e0ff */
[----:B------:R-:W-:Y:S01]  /*0620*/  FADD R4, R4, R7 ;  /* 0x0000000704047221 */ /* 0x000fe20000000000 */
[----:B------:R-:W-:Y:S02]  /*0630*/  I2FP.F32.S32 R5, R10 ;  /* 0x0000000a00057245 */ /* 0x000fe40000201400 */
[----:B------:R-:W-:-:S03]  /*0640*/  IADD3.X R7, PT, PT, RZ, R3, RZ, P0, !PT ;  /* 0x00000003ff077210 */ /* 0x000fc600007fe4ff */
[----:B------:R-:W-:Y:S01]  /*0650*/  FADD R12, R4, R5 ;  /* 0x00000005040c7221 */ /* 0x000fe20000000000 */
[----:B------:R-:W-:Y:S06]  /*0660*/  BRA.U UP0, `(.L_x_1) ;  /* 0xfffffff900e07547 */ /* 0x000fec000b83ffff */
.L_x_0:
[----:B------:R-:W-:-:S04]  /*0670*/  ULOP3.LUT UR6, UR12, 0x7, URZ, 0xc0, !UPT ;  /* 0x000000070c067892 */ /* 0x000fc8000f8ec0ff */
[----:B------:R-:W-:-:S09]  /*0680*/  UISETP.NE.AND UP0, UPT, UR6, URZ, UPT ;  /* 0x000000ff0600728c */ /* 0x000fd2000bf05270 */
[----:B------:R-:W-:Y:S05]  /*0690*/  BRA.U !UP0, `(.L_x_2) ;  /* 0x0000000508587547 */ /* 0x000fea000b800000 */
[----:B------:R-:W-:Y:S02]  /*06a0*/  UISETP.GE.U32.AND UP0, UPT, UR6, 0x4, UPT ;  /* 0x000000040600788c */ /* 0x000fe4000bf06070 */
[----:B------:R-:W-:-:S04]  /*06b0*/  ULOP3.LUT UR5, UR12, 0x3, URZ, 0xc0, !UPT ;  /* 0x000000030c057892 */ /* 0x000fc8000f8ec0ff */
[----:B------:R-:W-:-:S03]  /*06c0*/  UISETP.NE.AND UP1, UPT, UR5, URZ, UPT ;  /* 0x000000ff0500728c */ /* 0x000fc6000bf25270 */
[----:B------:R-:W-:Y:S08]  /*06d0*/  BRA.U !UP0, `(.L_x_3) ;  /* 0x00000001089c7547 */ /* 0x000ff0000b800000 */
[----:B------:R-:W1:Y:S01]  /*06e0*/  LDC.64 R6, c[0x0][0x388] ;  /* 0x0000e200ff067b82 */ /* 0x000e620000000a00 */
[----:B------:R-:W2:Y:S01]  /*06f0*/  LDCU.64 UR6, c[0x0][0x380] ;  /* 0x00007000ff0677ac */ /* 0x000ea20008000a00 */
[----:B------:R-:W-:Y:S02]  /*0700*/  MOV R9, UR4 ;  /* 0x0000000400097c02 */ /* 0x000fe40008000f00 */
[C---:B------:R-:W-:Y:S02]  /*0710*/  IADD3 R3, PT, PT, R13.reuse, UR4, RZ ;  /* 0x000000040d037c10 */ /* 0x040fe4000fffe0ff */
[----:B------:R-:W-:Y:S01]  /*0720*/  IADD3 R10, P0, PT, R13, UR4, RZ ;  /* 0x000000040d0a7c10 */ /* 0x000fe2000ff1e0ff */
[----:B------:R-:W-:Y:S01]  /*0730*/  IMAD R9, R9, UR12, R0 ;  /* 0x0000000c09097c24 */ /* 0x000fe2000f8e0200 */
[----:B------:R-:W3:Y:S01]  /*0740*/  LDC.64 R4, c[0x0][0x380] ;  /* 0x0000e000ff047b82 */ /* 0x000ee20000000a00 */
[----:B------:R-:W-:Y:S02]  /*0750*/  MOV R11, UR12 ;  /* 0x0000000c000b7c02 */ /* 0x000fe40008000f00 */
[----:B------:R-:W-:Y:S01]  /*0760*/  MOV R15, UR12 ;  /* 0x0000000c000f7c02 */ /* 0x000fe20008000f00 */
[----:B-1----:R-:W-:Y:S01]  /*0770*/  IMAD.WIDE R6, R9, 0x4, R6 ;  /* 0x0000000409067825 */ /* 0x002fe200078e0206 */
[----:B------:R-:W-:-:S05]  /*0780*/  MOV R9, UR12 ;  /* 0x0000000c00097c02 */ /* 0x000fca0008000f00 */
[----:B------:R-:W-:Y:S02]  /*0790*/  IMAD.WIDE R8, R9, 0x4, R6 ;  /* 0x0000000409087825 */ /* 0x000fe400078e0206 */
[----:B0-----:R-:W4:Y:S02]  /*07a0*/  LDG.E R7, desc[UR10][R6.64] ;  /* 0x0000000a06077981 */ /* 0x001f24000c1e1900 */
[----:B---3--:R-:W-:Y:S01]  /*07b0*/  IMAD.WIDE.U32 R4, R3, 0x4, R4 ;  /* 0x0000000403047825 */ /* 0x008fe200078e0004 */
[----:B------:R-:W-:Y:S01]  /*07c0*/  IADD3.X R3, PT, PT, RZ, RZ, RZ, P0, !PT ;  /* 0x000000ffff037210 */ /* 0x000fe200007fe4ff */
[----:B------:R-:W3:Y:S01]  /*07d0*/  LDG.E R17, desc[UR10][R8.64] ;  /* 0x0000000a08117981 */ /* 0x000ee2000c1e1900 */
[----:B--2---:R-:W-:-:S03]  /*07e0*/  LEA R2, P0, R10, UR6, 0x2 ;  /* 0x000000060a027c11 */ /* 0x004fc6000f8010ff */
[----:B------:R-:W4:Y:S01]  /*07f0*/  LDG.E R4, desc[UR10][R4.64] ;  /* 0x0000000a04047981 */ /* 0x000f22000c1e1900 */
[----:B------:R-:W-:Y:S01]  /*0800*/  LEA.HI.X R3, R10, UR7, R3, 0x2, P0 ;  /* 0x000000070a037c11 */ /* 0x000fe200080f1403 */
[----:B------:R-:W-:-:S04]  /*0810*/  IMAD.WIDE R10, R11, 0x4, R8 ;  /* 0x000000040b0a7825 */ /* 0x000fc800078e0208 */
[----:B------:R-:W3:Y:S01]  /*0820*/  LDG.E R16, desc[UR10][R2.64+0x4] ;  /* 0x0000040a02107981 */ /* 0x000ee2000c1e1900 */
[----:B------:R-:W-:-:S03]  /*0830*/  IMAD.WIDE R14, R15, 0x4, R10 ;  /* 0x000000040f0e7825 */ /* 0x000fc600078e020a */
[----:B------:R-:W2:Y:S04]  /*0840*/  LDG.E R19, desc[UR10][R10.64] ;  /* 0x0000000a0a137981 */ /* 0x000ea8000c1e1900 */
[----:B------:R-:W2:Y:S04]  /*0850*/  LDG.E R18, desc[UR10][R2.64+0x8] ;  /* 0x0000080a02127981 */ /* 0x000ea8000c1e1900 */
[----:B------:R-:W5:Y:S04]  /*0860*/  LDG.E R20, desc[UR10][R2.64+0xc] ;  /* 0x00000c0a02147981 */ /* 0x000f68000c1e1900 */
[----:B------:R-:W5:Y:S01]  /*0870*/  LDG.E R15, desc[UR10][R14.64] ;  /* 0x0000000a0e0f7981 */ /* 0x000f62000c1e1900 */
[----:B------:R-:W-:Y:S01]  /*0880*/  UIADD3 UR4, UPT, UPT, UR4, 0x4, URZ ;  /* 0x0000000404047890 */ /* 0x000fe2000fffe0ff */
[----:B----4-:R-:W-:-:S05]  /*0890*/  IMAD R4, R4, R7, RZ ;  /* 0x0000000704047224 */ /* 0x010fca00078e02ff */
[----:B------:R-:W-:Y:S01]  /*08a0*/  I2FP.F32.S32 R5, R4 ;  /* 0x0000000400057245 */ /* 0x000fe20000201400 */
[----:B---3--:R-:W-:-:S04]  /*08b0*/  IMAD R16, R16, R17, RZ ;  /* 0x0000001110107224 */ /* 0x008fc800078e02ff */
[----:B------:R-:W-:Y:S01]  /*08c0*/  FADD R5, R12, R5 ;  /* 0x000000050c057221 */ /* 0x000fe20000000000 */
[----:B------:R-:W-:Y:S01]  /*08d0*/  I2FP.F32.S32 R16, R16 ;  /* 0x0000001000107245 */ /* 0x000fe20000201400 */
[----:B--2---:R-:W-:-:S04]  /*08e0*/  IMAD R18, R18, R19, RZ ;  /* 0x0000001312127224 */ /* 0x004fc800078e02ff */
[----:B------:R-:W-:Y:S01]  /*08f0*/  FADD R5, R5, R16 ;  /* 0x0000001005057221 */ /* 0x000fe20000000000 */
[----:B------:R-:W-:Y:S01]  /*0900*/  I2FP.F32.S32 R18, R18 ;  /* 0x0000001200127245 */ /* 0x000fe20000201400 */
[----:B-----5:R-:W-:-:S04]  /*0910*/  IMAD R20, R20, R15, RZ ;  /* 0x0000000f14147224 */ /* 0x020fc800078e02ff */
[----:B------:R-:W-:Y:S01]  /*0920*/  FADD R5, R5, R18 ;  /* 0x0000001205057221 */ /* 0x000fe20000000000 */
[----:B------:R-:W-:-:S05]  /*0930*/  I2FP.F32.S32 R20, R20 ;  /* 0x0000001400147245 */ /* 0x000fca0000201400 */
[----:B------:R-:W-:-:S07]  /*0940*/  FADD R12, R5, R20 ;  /* 0x00000014050c7221 */ /* 0x000fce0000000000 */
.L_x_3:
[----:B------:R-:W-:Y:S05]  /*0950*/  BRA.U !UP1, `(.L_x_2) ;  /* 0x0000000109a87547 */ /* 0x000fea000b800000 */
[----:B------:R-:W-:Y:S02]  /*0960*/  UISETP.NE.AND UP0, UPT, UR5, 0x1, UPT ;  /* 0x000000010500788c */ /* 0x000fe4000bf05270 */
[----:B------:R-:W-:-:S04]  /*0970*/  ULOP3.LUT UR6, UR12, 0x1, URZ, 0xc0, !UPT ;  /* 0x000000010c067892 */ /* 0x000fc8000f8ec0ff */
[----:B------:R-:W-:-:S03]  /*0980*/  UISETP.NE.U32.AND UP1, UPT, UR6, 0x1, UPT ;  /* 0x000000010600788c */ /* 0x000fc6000bf25070 */
        /* <DEDUP_REMOVED lines=8> */
[----:B-1----:R-:W-:Y:S01]  /*0a10*/  IMAD.WIDE.U32 R2, R7, 0x4, R2 ;  /* 0x0000000407027825 */ /* 0x002fe200078e0002 */
[----:B------:R-:W-:-:S02]  /*0a20*/  IADD3.X R7, PT, PT, RZ, RZ, RZ, P0, !PT ;  /* 0x000000ffff077210 */ /* 0x000fc400007fe4ff */
[----:B--2---:R-:W-:-:S03]  /*0a30*/  LEA R6, P0, R8, UR6, 0x2 ;  /* 0x0000000608067c11 */ /* 0x004fc6000f8010ff */
[----:B0-----:R-:W2:Y:S01]  /*0a40*/  LDG.E R2, desc[UR10][R2.64] ;  /* 0x0000000a02027981 */ /* 0x001ea2000c1e1900 */
[----:B------:R-:W-:Y:S01]  /*0a50*/  LEA.HI.X R7, R8, UR7, R7, 0x2, P0 ;  /* 0x0000000708077c11 */ /* 0x000fe200080f1407 */
[----:B---3--:R-:W-:Y:S01]  /*0a60*/  IMAD.WIDE R4, R9, 0x4, R4 ;  /* 0x0000000409047825 */ /* 0x008fe200078e0204 */
[----:B------:R-:W-:-:S03]  /*0a70*/  MOV R9, UR12 ;  /* 0x0000000c00097c02 */ /* 0x000fc60008000f00 */
[----:B------:R-:W3:Y:S02]  /*0a80*/  LDG.E R6, desc[UR10][R6.64+0x4] ;  /* 0x0000040a06067981 */ /* 0x000ee4000c1e1900 */
[----:B------:R-:W-:Y:S02]  /*0a90*/  IMAD.WIDE R8, R9, 0x4, R4 ;  /* 0x0000000409087825 */ /* 0x000fe400078e0204 */
[----:B------:R-:W2:Y:S04]  /*0aa0*/  LDG.E R5, desc[UR10][R4.64] ;  /* 0x0000000a04057981 */ /* 0x000ea8000c1e1900 */
[----:B------:R-:W3:Y:S01]  /*0ab0*/  LDG.E R9, desc[UR10][R8.64] ;  /* 0x0000000a08097981 */ /* 0x000ee2000c1e1900 */
[----:B------:R-:W-:Y:S01]  /*0ac0*/  UIADD3 UR4, UPT, UPT, UR4, 0x2, URZ ;  /* 0x0000000204047890 */ /* 0x000fe2000fffe0ff */
[----:B--2---:R-:W-:-:S02]  /*0ad0*/  IMAD R10, R2, R5, RZ ;  /* 0x00000005020a7224 */ /* 0x004fc400078e02ff */
[----:B---3--:R-:W-:-:S03]  /*0ae0*/  IMAD R14, R6, R9, RZ ;  /* 0x00000009060e7224 */ /* 0x008fc600078e02ff */
[----:B------:R-:W-:Y:S02]  /*0af0*/  I2FP.F32.S32 R11, R10 ;  /* 0x0000000a000b7245 */ /* 0x000fe40000201400 */
[----:B------:R-:W-:-:S03]  /*0b00*/  I2FP.F32.S32 R14, R14 ;  /* 0x0000000e000e7245 */ /* 0x000fc60000201400 */
[----:B------:R-:W-:-:S04]  /*0b10*/  FADD R11, R12, R11 ;  /* 0x0000000b0c0b7221 */ /* 0x000fc80000000000 */
[----:B------:R-:W-:-:S07]  /*0b20*/  FADD R12, R11, R14 ;  /* 0x0000000e0b0c7221 */ /* 0x000fce0000000000 */
.L_x_4:
[----:B------:R-:W-:Y:S05]  /*0b30*/  BRA.U UP1, `(.L_x_2) ;  /* 0x0000000101307547 */ /* 0x000fea000b800000 */
[----:B------:R-:W1:Y:S01]  /*0b40*/  LDC.64 R2, c[0x0][0x380] ;  /* 0x0000e000ff027b82 */ /* 0x000e620000000a00 */
[----:B------:R-:W-:Y:S02]  /*0b50*/  MOV R9, UR4 ;  /* 0x0000000400097c02 */ /* 0x000fe40008000f00 */
[----:B------:R-:W-:-:S03]  /*0b60*/  IADD3 R7, PT, PT, R13, UR4, RZ ;  /* 0x000000040d077c10 */ /* 0x000fc6000fffe0ff */
[----:B------:R-:W-:Y:S02]  /*0b70*/  IMAD R9, R9, UR12, R0 ;  /* 0x0000000c09097c24 */ /* 0x000fe4000f8e0200 */
[----:B------:R-:W2:Y:S01]  /*0b80*/  LDC.64 R4, c[0x0][0x388] ;  /* 0x0000e200ff047b82 */ /* 0x000ea20000000a00 */
[----:B-1----:R-:W-:-:S06]  /*0b90*/  IMAD.WIDE.U32 R2, R7, 0x4, R2 ;  /* 0x0000000407027825 */ /* 0x002fcc00078e0002 */
[----:B0-----:R-:W3:Y:S01]  /*0ba0*/  LDG.E R2, desc[UR10][R2.64] ;  /* 0x0000000a02027981 */ /* 0x001ee2000c1e1900 */
[----:B--2---:R-:W-:-:S06]  /*0bb0*/  IMAD.WIDE R4, R9, 0x4, R4 ;  /* 0x0000000409047825 */ /* 0x004fcc00078e0204 */
[----:B------:R-:W3:Y:S02]  /*0bc0*/  LDG.E R5, desc[UR10][R4.64] ;  /* 0x0000000a04057981 */ /* 0x000ee4000c1e1900 */
[----:B---3--:R-:W-:-:S05]  /*0bd0*/  IMAD R6, R2, R5, RZ ;  /* 0x0000000502067224 */ /* 0x008fca00078e02ff */
[----:B------:R-:W-:-:S05]  /*0be0*/  I2FP.F32.S32 R7, R6 ;  /* 0x0000000600077245 */ /* 0x000fca0000201400 */
[----:B------:R-:W-:-:S07]  /*0bf0*/  FADD R12, R12, R7 ;  /* 0x000000070c0c7221 */ /* 0x000fce0000000000 */
.L_x_2:
[----:B------:R-:W1:Y:S01]  /*0c00*/  LDC.64 R2, c[0x0][0x390] ;  /* 0x0000e400ff027b82 */ /* 0x000e620000000a00 */
[----:B------:R-:W0:Y:S01]  /*0c10*/  F2I.TRUNC.NTZ R5, R12 ;  /* 0x0000000c00057305 */ /* 0x000e22000020f100 */
[----:B------:R-:W-:-:S05]  /*0c20*/  IADD3 R13, PT, PT, R0, R13, RZ ;  /* 0x0000000d000d7210 */ /* 0x000fca0007ffe0ff */
[----:B-1----:R-:W-:-:S05]  /*0c30*/  IMAD.WIDE R2, R13, 0x4, R2 ;  /* 0x000000040d027825 */ /* 0x002fca00078e0202 */
[----:B0-----:R-:W-:Y:S01]  /*0c40*/  STG.E desc[UR10][R2.64], R5 ;  /* 0x0000000502007986 */ /* 0x001fe2000c10190a */
[----:B------:R-:W-:Y:S05]  /*0c50*/  EXIT ;  /* 0x000000000000794d */ /* 0x000fea0003800000 */
.L_x_5:
[----:B------:R-:W-:-:S00]  /*0c60*/  BRA `(.L_x_5) ;  /* 0xfffffffc00fc7947 */ /* 0x000fc0000383ffff */
[----:B------:R-:W-:-:S00]  /*0c70*/  NOP ;  /* 0x0000000000007918 */ /* 0x000fc00000000000 */
        /* <DEDUP_REMOVED lines=8> */
.L_x_6:


//--------------------- .nv.shared.reserved.0     --------------------------
	.section	.nv.shared.reserved.0,"aw",@nobits
	.weak		__nv_reservedSMEM_offset_0_alias
	.size		__nv_reservedSMEM_offset_0_alias, 0, 64
	.other		__nv_reservedSMEM_offset_0_alias,@"STO_CUDA_RESERVED_SHARED STV_DEFAULT"
__nv_reservedSMEM_offset_0_alias:
	.zero		0
	.zero		64


//--------------------- .nv.constant0._Z26DeviceMatrixMultiplicationPiS_S_i --------------------------
	.section	.nv.constant0._Z26DeviceMatrixMultiplicationPiS_S_i,"a",@progbits
	.sectionflags	@""
	.align	4
.nv.constant0._Z26DeviceMatrixMultiplicationPiS_S_i:
	.zero		924


//--------------------- SYMBOLS --------------------------

	.type		.nv.reservedSmem.offset0,@object
	.size		.nv.reservedSmem.offset0,0x4
